//
// Generated by NVIDIA NVVM Compiler
//
// Compiler Build ID: CL-36424714
// Cuda compilation tools, release 13.0, V13.0.88
// Based on NVVM 20.0.0
//

.version 9.0
.target sm_100
.address_size 64

	// .globl	_Z2goPfS_S_S_

.visible .entry _Z2goPfS_S_S_(
	.param .u64 .ptr .align 1 _Z2goPfS_S_S__param_0,
	.param .u64 .ptr .align 1 _Z2goPfS_S_S__param_1,
	.param .u64 .ptr .align 1 _Z2goPfS_S_S__param_2,
	.param .u64 .ptr .align 1 _Z2goPfS_S_S__param_3
)
{
	.reg .b32 	%f<26>;
	.reg .b64 	%rd<9>;

	ld.param.u64 	%rd1, [_Z2goPfS_S_S__param_0];
	ld.param.u64 	%rd2, [_Z2goPfS_S_S__param_1];
	ld.param.u64 	%rd3, [_Z2goPfS_S_S__param_2];
	ld.param.u64 	%rd4, [_Z2goPfS_S_S__param_3];
	cvta.to.global.u64 	%rd5, %rd4;
	cvta.to.global.u64 	%rd6, %rd3;
	cvta.to.global.u64 	%rd7, %rd2;
	cvta.to.global.u64 	%rd8, %rd1;
	ld.global.f32 	%f1, [%rd8];
	ld.global.f32 	%f2, [%rd7];
	ld.global.f32 	%f3, [%rd6];
	neg.f32 	%f4, %f2;
	fma.rn.f32 	%f5, %f1, %f4, %f3;
	st.global.f32 	[%rd5], %f5;
	ld.global.f32 	%f6, [%rd8+4];
	ld.global.f32 	%f7, [%rd7+4];
	ld.global.f32 	%f8, [%rd6+4];
	fma.rn.f32 	%f9, %f6, %f7, %f8;
	st.global.f32 	[%rd5+4], %f9;
	ld.global.f32 	%f10, [%rd8+8];
	ld.global.f32 	%f11, [%rd7+8];
	ld.global.f32 	%f12, [%rd6+8];
	mul.f32 	%f13, %f10, %f11;
	sub.f32 	%f14, %f13, %f12;
	st.global.f32 	[%rd5+8], %f14;
	ld.global.f32 	%f15, [%rd8+12];
	ld.global.f32 	%f16, [%rd7+12];
	ld.global.f32 	%f17, [%rd6+12];
	mul.f32 	%f18, %f15, %f16;
	mul.f32 	%f19, %f16, %f17;
	sub.f32 	%f20, %f18, %f19;
	st.global.f32 	[%rd5+12], %f20;
	ld.global.f32 	%f21, [%rd8+16];
	ld.global.f32 	%f22, [%rd7+16];
	ld.global.f32 	%f23, [%rd6+16];
	mul.f32 	%f24, %f22, %f23;
	fma.rn.f32 	%f25, %f21, %f22, %f24;
	st.global.f32 	[%rd5+16], %f25;
	ret;

}


// ===== COMPILED SASS (sm_100) =====

	.target	sm_100

	.elftype	@"ET_EXEC"


//--------------------- .note.nv.tkinfo           --------------------------
	.section	.note.nv.tkinfo,"",@"SHT_NOTE"
	.sectionflags	@"SHF_NOTE_NV_TKINFO"
	.tkinfo
        /*0018*/ 	.word	0x00000002
        /*0030*/ 	.string	""
        /*0030*/ 	.string	"ptxas"
        /*0030*/ 	.string	"Cuda compilation tools, release 13.0, V13.0.88"
        /*0030*/ 	.string	"Build cuda_13.0.r13.0/compiler.36424714_0"
        /*0030*/ 	.string	"-arch sm_100 -m 64 "



//--------------------- .note.nv.cuinfo           --------------------------
	.section	.note.nv.cuinfo,"",@"SHT_NOTE"
	.sectionflags	@"SHF_NOTE_NV_CUINFO"
        /*0018*/ 	.short	0x0002
        /*001a*/ 	.short	0x0064
        /*001c*/ 	.short	0x0082
	.zero		2


//--------------------- .nv.info                  --------------------------
	.section	.nv.info,"",@"SHT_CUDA_INFO"
	.align	4


	//----- nvinfo : EIATTR_REGCOUNT
	.align		4
        /*0000*/ 	.byte	0x04, 0x2f
        /*0002*/ 	.short	(.L_1 - .L_0)
	.align		4
.L_0:
        /*0004*/ 	.word	index@(_Z2goPfS_S_S_)
        /*0008*/ 	.word	0x00000014


	//----- nvinfo : EIATTR_FRAME_SIZE
	.align		4
.L_1:
        /*000c*/ 	.byte	0x04, 0x11
        /*000e*/ 	.short	(.L_3 - .L_2)
	.align		4
.L_2:
        /*0010*/ 	.word	index@(_Z2goPfS_S_S_)
        /*0014*/ 	.word	0x00000000


	//----- nvinfo : EIATTR_MIN_STACK_SIZE
	.align		4
.L_3:
        /*0018*/ 	.byte	0x04, 0x12
        /*001a*/ 	.short	(.L_5 - .L_4)
	.align		4
.L_4:
        /*001c*/ 	.word	index@(_Z2goPfS_S_S_)
        /*0020*/ 	.word	0x00000000
.L_5:


//--------------------- .nv.compat                --------------------------
	.section	.nv.compat,"",@"SHT_CUDA_COMPAT_INFO"
	.align	4
        /*0000*/ 	.byte	0x02, 0x09, 0x00, 0x00, 0x02, 0x02, 0x01, 0x00, 0x02, 0x05, 0x05, 0x00, 0x03, 0x07, 0x01, 0x01
        /*0010*/ 	.byte	0x02, 0x03, 0x00, 0x00, 0x02, 0x06, 0x01, 0x00, 0x04, 0x0b, 0x08, 0x00, 0x09, 0x00, 0x00, 0x00
        /*0020*/ 	.byte	0x00, 0x00, 0x00, 0x00


//--------------------- .nv.info._Z2goPfS_S_S_    --------------------------
	.section	.nv.info._Z2goPfS_S_S_,"",@"SHT_CUDA_INFO"
	.sectionflags	@""
	.align	4


	//----- nvinfo : EIATTR_CUDA_API_VERSION
	.align		4
        /*0000*/ 	.byte	0x04, 0x37
        /*0002*/ 	.short	(.L_7 - .L_6)
.L_6:
        /*0004*/ 	.word	0x00000082


	//----- nvinfo : EIATTR_KPARAM_INFO
	.align		4
.L_7:
        /*0008*/ 	.byte	0x04, 0x17
        /*000a*/ 	.short	(.L_9 - .L_8)
.L_8:
        /*000c*/ 	.word	0x00000000
        /*0010*/ 	.short	0x0003
        /*0012*/ 	.short	0x0018
        /*0014*/ 	.byte	0x00, 0xf5, 0x21, 0x00


	//----- nvinfo : EIATTR_KPARAM_INFO
	.align		4
.L_9:
        /*0018*/ 	.byte	0x04, 0x17
        /*001a*/ 	.short	(.L_11 - .L_10)
.L_10:
        /*001c*/ 	.word	0x00000000
        /*0020*/ 	.short	0x0002
        /*0022*/ 	.short	0x0010
        /*0024*/ 	.byte	0x00, 0xf5, 0x21, 0x00


	//----- nvinfo : EIATTR_KPARAM_INFO
	.align		4
.L_11:
        /*0028*/ 	.byte	0x04, 0x17
        /*002a*/ 	.short	(.L_13 - .L_12)
.L_12:
        /*002c*/ 	.word	0x00000000
        /*0030*/ 	.short	0x0001
        /*0032*/ 	.short	0x0008
        /*0034*/ 	.byte	0x00, 0xf5, 0x21, 0x00


	//----- nvinfo : EIATTR_KPARAM_INFO
	.align		4
.L_13:
        /*0038*/ 	.byte	0x04, 0x17
        /*003a*/ 	.short	(.L_15 - .L_14)
.L_14:
        /*003c*/ 	.word	0x00000000
        /*0040*/ 	.short	0x0000
        /*0042*/ 	.short	0x0000
        /*0044*/ 	.byte	0x00, 0xf5, 0x21, 0x00


	//----- nvinfo : EIATTR_SPARSE_MMA_MASK
	.align		4
.L_15:
        /*0048*/ 	.byte	0x03, 0x50
        /*004a*/ 	.short	0x0000


	//----- nvinfo : EIATTR_MAXREG_COUNT
	.align		4
        /*004c*/ 	.byte	0x03, 0x1b
        /*004e*/ 	.short	0x00ff


	//----- nvinfo : EIATTR_MERCURY_ISA_VERSION
	.align		4
        /*0050*/ 	.byte	0x03, 0x5f
        /*0052*/ 	.short	0x0101


	//----- nvinfo : EIATTR_VRC_CTA_INIT_COUNT
	.align		4
        /*0054*/ 	.byte	0x02, 0x4a
	.zero		1
	.zero		1


	//----- nvinfo : EIATTR_EXIT_INSTR_OFFSETS
	.align		4
        /*0058*/ 	.byte	0x04, 0x1c
        /*005a*/ 	.short	(.L_17 - .L_16)


	//   ....[0]....
.L_16:
        /*005c*/ 	.word	0x00000210


	//----- nvinfo : EIATTR_CBANK_PARAM_SIZE
	.align		4
.L_17:
        /*0060*/ 	.byte	0x03, 0x19
        /*0062*/ 	.short	0x0020


	//----- nvinfo : EIATTR_PARAM_CBANK
	.align		4
        /*0064*/ 	.byte	0x04, 0x0a
        /*0066*/ 	.short	(.L_19 - .L_18)
	.align		4
.L_18:
        /*0068*/ 	.word	index@(.nv.constant0._Z2goPfS_S_S_)
        /*006c*/ 	.short	0x0380
        /*006e*/ 	.short	0x0020


	//----- nvinfo : EIATTR_SW_WAR
	.align		4
.L_19:
        /*0070*/ 	.byte	0x04, 0x36
        /*0072*/ 	.short	(.L_21 - .L_20)
.L_20:
        /*0074*/ 	.word	0x00000008
.L_21:


//--------------------- .nv.callgraph             --------------------------
	.section	.nv.callgraph,"",@"SHT_CUDA_CALLGRAPH"
	.align	4
	.sectionentsize	8
	.align		4
        /*0000*/ 	.word	0x00000000
	.align		4
        /*0004*/ 	.word	0xffffffff
	.align		4
        /*0008*/ 	.word	0x00000000
	.align		4
        /*000c*/ 	.word	0xfffffffe
	.align		4
        /*0010*/ 	.word	0x00000000
	.align		4
        /*0014*/ 	.word	0xfffffffd
	.align		4
        /*0018*/ 	.word	0x00000000
	.align		4
        /*001c*/ 	.word	0xfffffffc


//--------------------- .text._Z2goPfS_S_S_       --------------------------
	.section	.text._Z2goPfS_S_S_,"ax",@progbits
	.align	128
        .global         _Z2goPfS_S_S_
        .type           _Z2goPfS_S_S_,@function
        .size           _Z2goPfS_S_S_,(.L_x_1 - _Z2goPfS_S_S_)
        .other          _Z2goPfS_S_S_,@"STO_CUDA_ENTRY STV_DEFAULT"
_Z2goPfS_S_S_:
.text._Z2goPfS_S_S_:
[----:B------:R-:W-:Y:S08]  /*0000*/  LDC R1, c[0x0][0x37c] ;  /* 0x0000df00ff017b82 */ /* 0x000ff00000000800 */
[----:B------:R-:W0:Y:S01]  /*0010*/  LDC.64 R4, c[0x0][0x380] ;  /* 0x0000e000ff047b82 */ /* 0x000e220000000a00 */
[----:B------:R-:W0:Y:S07]  /*0020*/  LDCU.64 UR4, c[0x0][0x358] ;  /* 0x00006b00ff0477ac */ /* 0x000e2e0008000a00 */
[----:B------:R-:W1:Y:S08]  /*0030*/  LDC.64 R8, c[0x0][0x388] ;  /* 0x0000e200ff087b82 */ /* 0x000e700000000a00 */
[----:B------:R-:W2:Y:S01]  /*0040*/  LDC.64 R6, c[0x0][0x390] ;  /* 0x0000e400ff067b82 */ /* 0x000ea20000000a00 */
[----:B0-----:R-:W3:Y:S04]  /*0050*/  LDG.E R0, desc[UR4][R4.64] ;  /* 0x0000000404007981 */ /* 0x001ee8000c1e1900 */
[----:B-1----:R-:W3:Y:S04]  /*0060*/  LDG.E R11, desc[UR4][R8.64] ;  /* 0x00000004080b7981 */ /* 0x002ee8000c1e1900 */
[----:B--2---:R-:W3:Y:S01]  /*0070*/  LDG.E R13, desc[UR4][R6.64] ;  /* 0x00000004060d7981 */ /* 0x004ee2000c1e1900 */
[----:B------:R-:W0:Y:S01]  /*0080*/  LDC.64 R2, c[0x0][0x398] ;  /* 0x0000e600ff027b82 */ /* 0x000e220000000a00 */
[----:B---3--:R-:W-:-:S05]  /*0090*/  FFMA R11, R0, -R11, R13 ;  /* 0x8000000b000b7223 */ /* 0x008fca000000000d */
[----:B0-----:R0:W-:Y:S04]  /*00a0*/  STG.E desc[UR4][R2.64], R11 ;  /* 0x0000000b02007986 */ /* 0x0011e8000c101904 */
[----:B------:R-:W2:Y:S04]  /*00b0*/  LDG.E R0, desc[UR4][R4.64+0x4] ;  /* 0x0000040404007981 */ /* 0x000ea8000c1e1900 */
[----:B------:R-:W2:Y:S04]  /*00c0*/  LDG.E R13, desc[UR4][R8.64+0x4] ;  /* 0x00000404080d7981 */ /* 0x000ea8000c1e1900 */
[----:B------:R-:W2:Y:S02]  /*00d0*/  LDG.E R15, desc[UR4][R6.64+0x4] ;  /* 0x00000404060f7981 */ /* 0x000ea4000c1e1900 */
[----:B--2---:R-:W-:-:S05]  /*00e0*/  FFMA R13, R0, R13, R15 ;  /* 0x0000000d000d7223 */ /* 0x004fca000000000f */
[----:B------:R1:W-:Y:S04]  /*00f0*/  STG.E desc[UR4][R2.64+0x4], R13 ;  /* 0x0000040d02007986 */ /* 0x0003e8000c101904 */
[----:B------:R-:W2:Y:S04]  /*0100*/  LDG.E R0, desc[UR4][R4.64+0x8] ;  /* 0x0000080404007981 */ /* 0x000ea8000c1e1900 */
[----:B------:R-:W2:Y:S04]  /*0110*/  LDG.E R15, desc[UR4][R8.64+0x8] ;  /* 0x00000804080f7981 */ /* 0x000ea8000c1e1900 */
[----:B------:R-:W2:Y:S02]  /*0120*/  LDG.E R17, desc[UR4][R6.64+0x8] ;  /* 0x0000080406117981 */ /* 0x000ea4000c1e1900 */
[----:B--2---:R-:W-:-:S05]  /*0130*/  FFMA R15, R0, R15, -R17 ;  /* 0x0000000f000f7223 */ /* 0x004fca0000000811 */
[----:B------:R-:W-:Y:S04]  /*0140*/  STG.E desc[UR4][R2.64+0x8], R15 ;  /* 0x0000080f02007986 */ /* 0x000fe8000c101904 */
[----:B0-----:R-:W2:Y:S04]  /*0150*/  LDG.E R11, desc[UR4][R8.64+0xc] ;  /* 0x00000c04080b7981 */ /* 0x001ea8000c1e1900 */
[----:B------:R-:W2:Y:S04]  /*0160*/  LDG.E R10, desc[UR4][R6.64+0xc] ;  /* 0x00000c04060a7981 */ /* 0x000ea8000c1e1900 */
[----:B------:R-:W3:Y:S01]  /*0170*/  LDG.E R0, desc[UR4][R4.64+0xc] ;  /* 0x00000c0404007981 */ /* 0x000ee2000c1e1900 */
[----:B--2---:R-:W-:-:S04]  /*0180*/  FMUL R17, R11, R10 ;  /* 0x0000000a0b117220 */ /* 0x004fc80000400000 */
[----:B---3--:R-:W-:-:S05]  /*0190*/  FFMA R17, R0, R11, -R17 ;  /* 0x0000000b00117223 */ /* 0x008fca0000000811 */
[----:B------:R-:W-:Y:S04]  /*01a0*/  STG.E desc[UR4][R2.64+0xc], R17 ;  /* 0x00000c1102007986 */ /* 0x000fe8000c101904 */
[----:B------:R-:W1:Y:S04]  /*01b0*/  LDG.E R11, desc[UR4][R8.64+0x10] ;  /* 0x00001004080b7981 */ /* 0x000e68000c1e1900 */
[----:B------:R-:W1:Y:S04]  /*01c0*/  LDG.E R10, desc[UR4][R6.64+0x10] ;  /* 0x00001004060a7981 */ /* 0x000e68000c1e1900 */
[----:B------:R-:W2:Y:S01]  /*01d0*/  LDG.E R0, desc[UR4][R4.64+0x10] ;  /* 0x0000100404007981 */ /* 0x000ea2000c1e1900 */
[----:B-1----:R-:W-:-:S04]  /*01e0*/  FMUL R13, R11, R10 ;  /* 0x0000000a0b0d7220 */ /* 0x002fc80000400000 */
[----:B--2---:R-:W-:-:S05]  /*01f0*/  FFMA R13, R0, R11, R13 ;  /* 0x0000000b000d7223 */ /* 0x004fca000000000d */
[----:B------:R-:W-:Y:S01]  /*0200*/  STG.E desc[UR4][R2.64+0x10], R13 ;  /* 0x0000100d02007986 */ /* 0x000fe2000c101904 */
[----:B------:R-:W-:Y:S05]  /*0210*/  EXIT ;  /* 0x000000000000794d */ /* 0x000fea0003800000 */
.L_x_0:
[----:B------:R-:W-:-:S00]  /*0220*/  BRA `(.L_x_0) ;  /* 0xfffffffc00fc7947 */ /* 0x000fc0000383ffff */
[----:B------:R-:W-:-:S00]  /*0230*/  NOP ;  /* 0x0000000000007918 */ /* 0x000fc00000000000 */
        /* <DEDUP_REMOVED lines=12> */
.L_x_1:


//--------------------- .nv.shared.reserved.0     --------------------------
	.section	.nv.shared.reserved.0,"aw",@nobits
	.weak		__nv_reservedSMEM_offset_0_alias
	.size		__nv_reservedSMEM_offset_0_alias, 0, 64
	.other		__nv_reservedSMEM_offset_0_alias,@"STO_CUDA_RESERVED_SHARED STV_DEFAULT"
__nv_reservedSMEM_offset_0_alias:
	.zero		0
	.zero		64


//--------------------- .nv.constant0._Z2goPfS_S_S_ --------------------------
	.section	.nv.constant0._Z2goPfS_S_S_,"a",@progbits
	.sectionflags	@""
	.align	4
.nv.constant0._Z2goPfS_S_S_:
	.zero		928


//--------------------- SYMBOLS --------------------------

	.type		.nv.reservedSmem.offset0,@object
	.size		.nv.reservedSmem.offset0,0x4
